//
// Generated by NVIDIA NVVM Compiler
//
// Compiler Build ID: CL-36424714
// Cuda compilation tools, release 13.0, V13.0.88
// Based on NVVM 20.0.0
//

.version 9.0
.target sm_100
.address_size 64

	// .globl	_Z3addPfS_j
.extern .shared .align 16 .b8 temp[];

.visible .entry _Z3addPfS_j(
	.param .u64 .ptr .align 1 _Z3addPfS_j_param_0,
	.param .u64 .ptr .align 1 _Z3addPfS_j_param_1,
	.param .u32 _Z3addPfS_j_param_2
)
{
	.reg .b32 	%r<9>;
	.reg .b32 	%f<8>;
	.reg .b64 	%rd<9>;

	ld.param.u64 	%rd1, [_Z3addPfS_j_param_0];
	ld.param.u64 	%rd2, [_Z3addPfS_j_param_1];
	cvta.to.global.u64 	%rd3, %rd2;
	cvta.to.global.u64 	%rd4, %rd1;
	mov.u32 	%r1, %tid.x;
	mov.u32 	%r2, %ntid.x;
	mov.u32 	%r3, %ctaid.x;
	mad.lo.s32 	%r4, %r2, %r3, %r1;
	shl.b32 	%r5, %r4, 1;
	mul.wide.s32 	%rd5, %r5, 4;
	add.s64 	%rd6, %rd4, %rd5;
	ld.global.f32 	%f1, [%rd6];
	shl.b32 	%r6, %r1, 3;
	mov.u32 	%r7, temp;
	add.s32 	%r8, %r7, %r6;
	ld.global.f32 	%f2, [%rd6+4];
	mul.wide.u32 	%rd7, %r3, 4;
	add.s64 	%rd8, %rd3, %rd7;
	ld.global.f32 	%f3, [%rd8];
	add.f32 	%f4, %f3, %f1;
	add.f32 	%f5, %f3, %f2;
	st.shared.v2.f32 	[%r8], {%f4, %f5};
	bar.sync 	0;
	ld.shared.v2.f32 	{%f6, %f7}, [%r8];
	st.global.f32 	[%rd6], %f6;
	st.global.f32 	[%rd6+4], %f7;
	ret;

}
	// .globl	_Z23exclusive_parallel_scanPfS_S_j
.visible .entry _Z23exclusive_parallel_scanPfS_S_j(
	.param .u64 .ptr .align 1 _Z23exclusive_parallel_scanPfS_S_j_param_0,
	.param .u64 .ptr .align 1 _Z23exclusive_parallel_scanPfS_S_j_param_1,
	.param .u64 .ptr .align 1 _Z23exclusive_parallel_scanPfS_S_j_param_2,
	.param .u32 _Z23exclusive_parallel_scanPfS_S_j_param_3
)
{
	.reg .pred 	%p<9>;
	.reg .b32 	%r<46>;
	.reg .b32 	%f<13>;
	.reg .b64 	%rd<13>;

	ld.param.u64 	%rd1, [_Z23exclusive_parallel_scanPfS_S_j_param_0];
	ld.param.u64 	%rd3, [_Z23exclusive_parallel_scanPfS_S_j_param_1];
	ld.param.u64 	%rd2, [_Z23exclusive_parallel_scanPfS_S_j_param_2];
	ld.param.u32 	%r16, [_Z23exclusive_parallel_scanPfS_S_j_param_3];
	cvta.to.global.u64 	%rd4, %rd3;
	mov.u32 	%r1, %tid.x;
	mov.u32 	%r18, %ntid.x;
	mov.u32 	%r2, %ctaid.x;
	mad.lo.s32 	%r19, %r18, %r2, %r1;
	shl.b32 	%r3, %r19, 1;
	mul.wide.s32 	%rd5, %r3, 4;
	add.s64 	%rd6, %rd4, %rd5;
	ld.global.f32 	%f1, [%rd6];
	shl.b32 	%r20, %r1, 3;
	mov.u32 	%r21, temp;
	add.s32 	%r4, %r21, %r20;
	ld.global.f32 	%f2, [%rd6+4];
	shl.b32 	%r22, %r1, 1;
	or.b32  	%r5, %r22, 1;
	st.shared.v2.f32 	[%r4], {%f1, %f2};
	setp.lt.u32 	%p1, %r16, 2;
	mov.b32 	%r43, 1;
	@%p1 bra 	$L__BB1_5;
	mov.b32 	%r43, 1;
	mov.u32 	%r41, %r16;
$L__BB1_2:
	shr.u32 	%r8, %r41, 1;
	bar.sync 	0;
	setp.ge.u32 	%p2, %r1, %r8;
	@%p2 bra 	$L__BB1_4;
	mul.lo.s32 	%r24, %r43, %r5;
	shl.b32 	%r25, %r24, 2;
	add.s32 	%r27, %r21, %r25;
	ld.shared.f32 	%f3, [%r27+-4];
	shl.b32 	%r28, %r43, 2;
	add.s32 	%r29, %r27, %r28;
	ld.shared.f32 	%f4, [%r29+-4];
	add.f32 	%f5, %f3, %f4;
	st.shared.f32 	[%r29+-4], %f5;
$L__BB1_4:
	shl.b32 	%r43, %r43, 1;
	setp.gt.u32 	%p3, %r41, 3;
	mov.u32 	%r41, %r8;
	@%p3 bra 	$L__BB1_2;
$L__BB1_5:
	setp.ne.s32 	%p4, %r1, 0;
	@%p4 bra 	$L__BB1_9;
	setp.eq.s64 	%p5, %rd2, 0;
	shl.b32 	%r30, %r16, 2;
	add.s32 	%r11, %r21, %r30;
	@%p5 bra 	$L__BB1_8;
	ld.shared.f32 	%f6, [%r11+-4];
	cvta.to.global.u64 	%rd7, %rd2;
	mul.wide.u32 	%rd8, %r2, 4;
	add.s64 	%rd9, %rd7, %rd8;
	st.global.f32 	[%rd9], %f6;
$L__BB1_8:
	mov.b32 	%r32, 0;
	st.shared.u32 	[%r11+-4], %r32;
$L__BB1_9:
	setp.lt.u32 	%p6, %r16, 2;
	@%p6 bra 	$L__BB1_14;
	mov.b32 	%r44, 1;
$L__BB1_11:
	shr.s32 	%r43, %r43, 1;
	bar.sync 	0;
	setp.ge.s32 	%p7, %r1, %r44;
	@%p7 bra 	$L__BB1_13;
	mul.lo.s32 	%r34, %r43, %r5;
	shl.b32 	%r35, %r34, 2;
	add.s32 	%r37, %r21, %r35;
	ld.shared.f32 	%f7, [%r37+-4];
	cvt.rzi.s32.f32 	%r38, %f7;
	shl.b32 	%r39, %r43, 2;
	add.s32 	%r40, %r37, %r39;
	ld.shared.f32 	%f8, [%r40+-4];
	st.shared.f32 	[%r37+-4], %f8;
	cvt.rn.f32.s32 	%f9, %r38;
	add.f32 	%f10, %f8, %f9;
	st.shared.f32 	[%r40+-4], %f10;
$L__BB1_13:
	shl.b32 	%r44, %r44, 1;
	setp.lt.u32 	%p8, %r44, %r16;
	@%p8 bra 	$L__BB1_11;
$L__BB1_14:
	cvta.to.global.u64 	%rd10, %rd1;
	bar.sync 	0;
	ld.shared.v2.f32 	{%f11, %f12}, [%r4];
	add.s64 	%rd12, %rd10, %rd5;
	st.global.f32 	[%rd12], %f11;
	st.global.f32 	[%rd12+4], %f12;
	ret;

}


// ===== COMPILED SASS (sm_100) =====

	.target	sm_100

	.elftype	@"ET_EXEC"


//--------------------- .note.nv.tkinfo           --------------------------
	.section	.note.nv.tkinfo,"",@"SHT_NOTE"
	.sectionflags	@"SHF_NOTE_NV_TKINFO"
	.tkinfo
        /*0018*/ 	.word	0x00000002
        /*0030*/ 	.string	""
        /*0030*/ 	.string	"ptxas"
        /*0030*/ 	.string	"Cuda compilation tools, release 13.0, V13.0.88"
        /*0030*/ 	.string	"Build cuda_13.0.r13.0/compiler.36424714_0"
        /*0030*/ 	.string	"-arch sm_100 -m 64 "



//--------------------- .note.nv.cuinfo           --------------------------
	.section	.note.nv.cuinfo,"",@"SHT_NOTE"
	.sectionflags	@"SHF_NOTE_NV_CUINFO"
        /*0018*/ 	.short	0x0002
        /*001a*/ 	.short	0x0064
        /*001c*/ 	.short	0x0082
	.zero		2


//--------------------- .nv.info                  --------------------------
	.section	.nv.info,"",@"SHT_CUDA_INFO"
	.align	4


	//----- nvinfo : EIATTR_REGCOUNT
	.align		4
        /*0000*/ 	.byte	0x04, 0x2f
        /*0002*/ 	.short	(.L_1 - .L_0)
	.align		4
.L_0:
        /*0004*/ 	.word	index@(_Z3addPfS_j)
        /*0008*/ 	.word	0x0000000c


	//----- nvinfo : EIATTR_FRAME_SIZE
	.align		4
.L_1:
        /*000c*/ 	.byte	0x04, 0x11
        /*000e*/ 	.short	(.L_3 - .L_2)
	.align		4
.L_2:
        /*0010*/ 	.word	index@(_Z3addPfS_j)
        /*0014*/ 	.word	0x00000000


	//----- nvinfo : EIATTR_REGCOUNT
	.align		4
.L_3:
        /*0018*/ 	.byte	0x04, 0x2f
        /*001a*/ 	.short	(.L_5 - .L_4)
	.align		4
.L_4:
        /*001c*/ 	.word	index@(_Z23exclusive_parallel_scanPfS_S_j)
        /*0020*/ 	.word	0x0000000f


	//----- nvinfo : EIATTR_FRAME_SIZE
	.align		4
.L_5:
        /*0024*/ 	.byte	0x04, 0x11
        /*0026*/ 	.short	(.L_7 - .L_6)
	.align		4
.L_6:
        /*0028*/ 	.word	index@(_Z23exclusive_parallel_scanPfS_S_j)
        /*002c*/ 	.word	0x00000000


	//----- nvinfo : EIATTR_MIN_STACK_SIZE
	.align		4
.L_7:
        /*0030*/ 	.byte	0x04, 0x12
        /*0032*/ 	.short	(.L_9 - .L_8)
	.align		4
.L_8:
        /*0034*/ 	.word	index@(_Z23exclusive_parallel_scanPfS_S_j)
        /*0038*/ 	.word	0x00000000


	//----- nvinfo : EIATTR_MIN_STACK_SIZE
	.align		4
.L_9:
        /*003c*/ 	.byte	0x04, 0x12
        /*003e*/ 	.short	(.L_11 - .L_10)
	.align		4
.L_10:
        /*0040*/ 	.word	index@(_Z3addPfS_j)
        /*0044*/ 	.word	0x00000000
.L_11:


//--------------------- .nv.compat                --------------------------
	.section	.nv.compat,"",@"SHT_CUDA_COMPAT_INFO"
	.align	4
        /*0000*/ 	.byte	0x02, 0x09, 0x00, 0x00, 0x02, 0x02, 0x01, 0x00, 0x02, 0x05, 0x05, 0x00, 0x03, 0x07, 0x01, 0x01
        /*0010*/ 	.byte	0x02, 0x03, 0x00, 0x00, 0x02, 0x06, 0x01, 0x00, 0x04, 0x0b, 0x08, 0x00, 0x09, 0x00, 0x00, 0x00
        /*0020*/ 	.byte	0x00, 0x00, 0x00, 0x00


//--------------------- .nv.info._Z23exclusive_parallel_scanPfS_S_j --------------------------
	.section	.nv.info._Z23exclusive_parallel_scanPfS_S_j,"",@"SHT_CUDA_INFO"
	.sectionflags	@""
	.align	4


	//----- nvinfo : EIATTR_CUDA_API_VERSION
	.align		4
        /*0000*/ 	.byte	0x04, 0x37
        /*0002*/ 	.short	(.L_13 - .L_12)
.L_12:
        /*0004*/ 	.word	0x00000082


	//----- nvinfo : EIATTR_KPARAM_INFO
	.align		4
.L_13:
        /*0008*/ 	.byte	0x04, 0x17
        /*000a*/ 	.short	(.L_15 - .L_14)
.L_14:
        /*000c*/ 	.word	0x00000000
        /*0010*/ 	.short	0x0003
        /*0012*/ 	.short	0x0018
        /*0014*/ 	.byte	0x00, 0xf0, 0x11, 0x00


	//----- nvinfo : EIATTR_KPARAM_INFO
	.align		4
.L_15:
        /*0018*/ 	.byte	0x04, 0x17
        /*001a*/ 	.short	(.L_17 - .L_16)
.L_16:
        /*001c*/ 	.word	0x00000000
        /*0020*/ 	.short	0x0002
        /*0022*/ 	.short	0x0010
        /*0024*/ 	.byte	0x00, 0xf5, 0x21, 0x00


	//----- nvinfo : EIATTR_KPARAM_INFO
	.align		4
.L_17:
        /*0028*/ 	.byte	0x04, 0x17
        /*002a*/ 	.short	(.L_19 - .L_18)
.L_18:
        /*002c*/ 	.word	0x00000000
        /*0030*/ 	.short	0x0001
        /*0032*/ 	.short	0x0008
        /*0034*/ 	.byte	0x00, 0xf5, 0x21, 0x00


	//----- nvinfo : EIATTR_KPARAM_INFO
	.align		4
.L_19:
        /*0038*/ 	.byte	0x04, 0x17
        /*003a*/ 	.short	(.L_21 - .L_20)
.L_20:
        /*003c*/ 	.word	0x00000000
        /*0040*/ 	.short	0x0000
        /*0042*/ 	.short	0x0000
        /*0044*/ 	.byte	0x00, 0xf5, 0x21, 0x00


	//----- nvinfo : EIATTR_SPARSE_MMA_MASK
	.align		4
.L_21:
        /*0048*/ 	.byte	0x03, 0x50
        /*004a*/ 	.short	0x0000


	//----- nvinfo : EIATTR_MAXREG_COUNT
	.align		4
        /*004c*/ 	.byte	0x03, 0x1b
        /*004e*/ 	.short	0x00ff


	//----- nvinfo : EIATTR_NUM_BARRIERS
	.align		4
        /*0050*/ 	.byte	0x02, 0x4c
        /*0052*/ 	.byte	0x01
	.zero		1


	//----- nvinfo : EIATTR_MERCURY_ISA_VERSION
	.align		4
        /*0054*/ 	.byte	0x03, 0x5f
        /*0056*/ 	.short	0x0101


	//----- nvinfo : EIATTR_VRC_CTA_INIT_COUNT
	.align		4
        /*0058*/ 	.byte	0x02, 0x4a
	.zero		1
	.zero		1


	//----- nvinfo : EIATTR_EXIT_INSTR_OFFSETS
	.align		4
        /*005c*/ 	.byte	0x04, 0x1c
        /*005e*/ 	.short	(.L_23 - .L_22)


	//   ....[0]....
.L_22:
        /*0060*/ 	.word	0x00000520


	//----- nvinfo : EIATTR_CRS_STACK_SIZE
	.align		4
.L_23:
        /*0064*/ 	.byte	0x04, 0x1e
        /*0066*/ 	.short	(.L_25 - .L_24)
.L_24:
        /*0068*/ 	.word	0x00000000


	//----- nvinfo : EIATTR_CBANK_PARAM_SIZE
	.align		4
.L_25:
        /*006c*/ 	.byte	0x03, 0x19
        /*006e*/ 	.short	0x001c


	//----- nvinfo : EIATTR_PARAM_CBANK
	.align		4
        /*0070*/ 	.byte	0x04, 0x0a
        /*0072*/ 	.short	(.L_27 - .L_26)
	.align		4
.L_26:
        /*0074*/ 	.word	index@(.nv.constant0._Z23exclusive_parallel_scanPfS_S_j)
        /*0078*/ 	.short	0x0380
        /*007a*/ 	.short	0x001c


	//----- nvinfo : EIATTR_SW_WAR
	.align		4
.L_27:
        /*007c*/ 	.byte	0x04, 0x36
        /*007e*/ 	.short	(.L_29 - .L_28)
.L_28:
        /*0080*/ 	.word	0x00000008
.L_29:


//--------------------- .nv.info._Z3addPfS_j      --------------------------
	.section	.nv.info._Z3addPfS_j,"",@"SHT_CUDA_INFO"
	.sectionflags	@""
	.align	4


	//----- nvinfo : EIATTR_CUDA_API_VERSION
	.align		4
        /*0000*/ 	.byte	0x04, 0x37
        /*0002*/ 	.short	(.L_31 - .L_30)
.L_30:
        /*0004*/ 	.word	0x00000082


	//----- nvinfo : EIATTR_KPARAM_INFO
	.align		4
.L_31:
        /*0008*/ 	.byte	0x04, 0x17
        /*000a*/ 	.short	(.L_33 - .L_32)
.L_32:
        /*000c*/ 	.word	0x00000000
        /*0010*/ 	.short	0x0002
        /*0012*/ 	.short	0x0010
        /*0014*/ 	.byte	0x00, 0xf0, 0x11, 0x00


	//----- nvinfo : EIATTR_KPARAM_INFO
	.align		4
.L_33:
        /*0018*/ 	.byte	0x04, 0x17
        /*001a*/ 	.short	(.L_35 - .L_34)
.L_34:
        /*001c*/ 	.word	0x00000000
        /*0020*/ 	.short	0x0001
        /*0022*/ 	.short	0x0008
        /*0024*/ 	.byte	0x00, 0xf5, 0x21, 0x00


	//----- nvinfo : EIATTR_KPARAM_INFO
	.align		4
.L_35:
        /*0028*/ 	.byte	0x04, 0x17
        /*002a*/ 	.short	(.L_37 - .L_36)
.L_36:
        /*002c*/ 	.word	0x00000000
        /*0030*/ 	.short	0x0000
        /*0032*/ 	.short	0x0000
        /*0034*/ 	.byte	0x00, 0xf5, 0x21, 0x00


	//----- nvinfo : EIATTR_SPARSE_MMA_MASK
	.align		4
.L_37:
        /*0038*/ 	.byte	0x03, 0x50
        /*003a*/ 	.short	0x0000


	//----- nvinfo : EIATTR_MAXREG_COUNT
	.align		4
        /*003c*/ 	.byte	0x03, 0x1b
        /*003e*/ 	.short	0x00ff


	//----- nvinfo : EIATTR_NUM_BARRIERS
	.align		4
        /*0040*/ 	.byte	0x02, 0x4c
        /*0042*/ 	.byte	0x01
	.zero		1


	//----- nvinfo : EIATTR_MERCURY_ISA_VERSION
	.align		4
        /*0044*/ 	.byte	0x03, 0x5f
        /*0046*/ 	.short	0x0101


	//----- nvinfo : EIATTR_VRC_CTA_INIT_COUNT
	.align		4
        /*0048*/ 	.byte	0x02, 0x4a
	.zero		1
	.zero		1


	//----- nvinfo : EIATTR_EXIT_INSTR_OFFSETS
	.align		4
        /*004c*/ 	.byte	0x04, 0x1c
        /*004e*/ 	.short	(.L_39 - .L_38)


	//   ....[0]....
.L_38:
        /*0050*/ 	.word	0x00000190


	//----- nvinfo : EIATTR_CBANK_PARAM_SIZE
	.align		4
.L_39:
        /*0054*/ 	.byte	0x03, 0x19
        /*0056*/ 	.short	0x0014


	//----- nvinfo : EIATTR_PARAM_CBANK
	.align		4
        /*0058*/ 	.byte	0x04, 0x0a
        /*005a*/ 	.short	(.L_41 - .L_40)
	.align		4
.L_40:
        /*005c*/ 	.word	index@(.nv.constant0._Z3addPfS_j)
        /*0060*/ 	.short	0x0380
        /*0062*/ 	.short	0x0014


	//----- nvinfo : EIATTR_SW_WAR
	.align		4
.L_41:
        /*0064*/ 	.byte	0x04, 0x36
        /*0066*/ 	.short	(.L_43 - .L_42)
.L_42:
        /*0068*/ 	.word	0x00000008
.L_43:


//--------------------- .nv.callgraph             --------------------------
	.section	.nv.callgraph,"",@"SHT_CUDA_CALLGRAPH"
	.align	4
	.sectionentsize	8
	.align		4
        /*0000*/ 	.word	0x00000000
	.align		4
        /*0004*/ 	.word	0xffffffff
	.align		4
        /*0008*/ 	.word	0x00000000
	.align		4
        /*000c*/ 	.word	0xfffffffe
	.align		4
        /*0010*/ 	.word	0x00000000
	.align		4
        /*0014*/ 	.word	0xfffffffd
	.align		4
        /*0018*/ 	.word	0x00000000
	.align		4
        /*001c*/ 	.word	0xfffffffc


//--------------------- .text._Z23exclusive_parallel_scanPfS_S_j --------------------------
	.section	.text._Z23exclusive_parallel_scanPfS_S_j,"ax",@progbits
	.align	128
        .global         _Z23exclusive_parallel_scanPfS_S_j
        .type           _Z23exclusive_parallel_scanPfS_S_j,@function
        .size           _Z23exclusive_parallel_scanPfS_S_j,(.L_x_10 - _Z23exclusive_parallel_scanPfS_S_j)
        .other          _Z23exclusive_parallel_scanPfS_S_j,@"STO_CUDA_ENTRY STV_DEFAULT"
_Z23exclusive_parallel_scanPfS_S_j:
.text._Z23exclusive_parallel_scanPfS_S_j:
[----:B------:R-:W-:Y:S01]  /*0000*/  LDC R1, c[0x0][0x37c] ;  /* 0x0000df00ff017b82 */ /* 0x000fe20000000800 */
[----:B------:R-:W0:Y:S01]  /*0010*/  S2R R2, SR_TID.X ;  /* 0x0000000000027919 */ /* 0x000e220000002100 */
[----:B------:R-:W0:Y:S06]  /*0020*/  LDCU UR4, c[0x0][0x360] ;  /* 0x00006c00ff0477ac */ /* 0x000e2c0008000800 */
[----:B------:R-:W1:Y:S01]  /*0030*/  LDC.64 R4, c[0x0][0x388] ;  /* 0x0000e200ff047b82 */ /* 0x000e620000000a00 */
[----:B------:R-:W0:Y:S01]  /*0040*/  S2R R9, SR_CTAID.X ;  /* 0x0000000000097919 */ /* 0x000e220000002500 */
[----:B------:R-:W2:Y:S01]  /*0050*/  LDCU.64 UR8, c[0x0][0x358] ;  /* 0x00006b00ff0877ac */ /* 0x000ea20008000a00 */
[----:B------:R-:W3:Y:S01]  /*0060*/  LDCU UR6, c[0x0][0x398] ;  /* 0x00007300ff0677ac */ /* 0x000ee20008000800 */
[----:B0-----:R-:W-:-:S04]  /*0070*/  IMAD R0, R9, UR4, R2 ;  /* 0x0000000409007c24 */ /* 0x001fc8000f8e0202 */
[----:B------:R-:W-:-:S04]  /*0080*/  IMAD.SHL.U32 R0, R0, 0x2, RZ ;  /* 0x0000000200007824 */ /* 0x000fc800078e00ff */
[----:B-1----:R-:W-:-:S05]  /*0090*/  IMAD.WIDE R4, R0, 0x4, R4 ;  /* 0x0000000400047825 */ /* 0x002fca00078e0204 */
[----:B--2---:R-:W2:Y:S04]  /*00a0*/  LDG.E R6, desc[UR8][R4.64] ;  /* 0x0000000804067981 */ /* 0x004ea8000c1e1900 */
[----:B------:R-:W2:Y:S01]  /*00b0*/  LDG.E R7, desc[UR8][R4.64+0x4] ;  /* 0x0000040804077981 */ /* 0x000ea2000c1e1900 */
[----:B------:R-:W0:Y:S01]  /*00c0*/  S2UR UR5, SR_CgaCtaId ;  /* 0x00000000000579c3 */ /* 0x000e220000008800 */
[----:B------:R-:W-:Y:S01]  /*00d0*/  UMOV UR4, 0x400 ;  /* 0x0000040000047882 */ /* 0x000fe20000000000 */
[----:B---3--:R-:W-:Y:S01]  /*00e0*/  UISETP.GE.U32.AND UP0, UPT, UR6, 0x2, UPT ;  /* 0x000000020600788c */ /* 0x008fe2000bf06070 */
[C---:B------:R-:W-:Y:S01]  /*00f0*/  ISETP.NE.AND P1, PT, R2.reuse, RZ, PT ;  /* 0x000000ff0200720c */ /* 0x040fe20003f25270 */
[----:B------:R-:W-:Y:S01]  /*0100*/  IMAD.MOV.U32 R10, RZ, RZ, 0x1 ;  /* 0x00000001ff0a7424 */ /* 0x000fe200078e00ff */
[----:B------:R-:W-:Y:S01]  /*0110*/  LEA R3, R2, 0x1, 0x1 ;  /* 0x0000000102037811 */ /* 0x000fe200078e08ff */
[----:B0-----:R-:W-:-:S06]  /*0120*/  ULEA UR4, UR5, UR4, 0x18 ;  /* 0x0000000405047291 */ /* 0x001fcc000f8ec0ff */
[----:B------:R-:W-:-:S05]  /*0130*/  LEA R8, R2, UR4, 0x3 ;  /* 0x0000000402087c11 */ /* 0x000fca000f8e18ff */
[----:B--2---:R0:W-:Y:S01]  /*0140*/  STS.64 [R8], R6 ;  /* 0x0000000608007388 */ /* 0x0041e20000000a00 */
[----:B------:R-:W-:Y:S05]  /*0150*/  BRA.U !UP0, `(.L_x_0) ;  /* 0x0000000108447547 */ /* 0x000fea000b800000 */
[----:B------:R-:W-:Y:S01]  /*0160*/  HFMA2 R10, -RZ, RZ, 0, 5.9604644775390625e-08 ;  /* 0x00000001ff0a7431 */ /* 0x000fe200000001ff */
[----:B------:R-:W1:Y:S01]  /*0170*/  LDCU UR5, c[0x0][0x398] ;  /* 0x00007300ff0577ac */ /* 0x000e620008000800 */
[----:B------:R-:W-:-:S05]  /*0180*/  NOP ;  /* 0x0000000000007918 */ /* 0x000fca0000000000 */
.L_x_1:
[----:B-1----:R-:W-:Y:S01]  /*0190*/  USHF.R.U32.HI UR6, URZ, 0x1, UR5 ;  /* 0x00000001ff067899 */ /* 0x002fe20008011605 */
[----:B------:R-:W-:Y:S01]  /*01a0*/  BAR.SYNC.DEFER_BLOCKING 0x0 ;  /* 0x0000000000007b1d */ /* 0x000fe20000010000 */
[----:B------:R-:W-:-:S04]  /*01b0*/  UISETP.GT.U32.AND UP0, UPT, UR5, 0x3, UPT ;  /* 0x000000030500788c */ /* 0x000fc8000bf04070 */
[----:B------:R-:W-:Y:S01]  /*01c0*/  ISETP.GE.U32.AND P0, PT, R2, UR6, PT ;  /* 0x0000000602007c0c */ /* 0x000fe2000bf06070 */
[----:B------:R-:W-:-:S12]  /*01d0*/  UMOV UR5, UR6 ;  /* 0x0000000600057c82 */ /* 0x000fd80008000000 */
[----:B--2---:R-:W-:-:S05]  /*01e0*/  @!P0 IMAD R4, R3, R10, RZ ;  /* 0x0000000a03048224 */ /* 0x004fca00078e02ff */
[----:B------:R-:W-:-:S05]  /*01f0*/  @!P0 LEA R5, R4, UR4, 0x2 ;  /* 0x0000000404058c11 */ /* 0x000fca000f8e10ff */
[C---:B------:R-:W-:Y:S01]  /*0200*/  @!P0 IMAD R4, R10.reuse, 0x4, R5 ;  /* 0x000000040a048824 */ /* 0x040fe200078e0205 */
[----:B------:R-:W-:Y:S01]  /*0210*/  SHF.L.U32 R10, R10, 0x1, RZ ;  /* 0x000000010a0a7819 */ /* 0x000fe200000006ff */
[----:B------:R-:W-:Y:S04]  /*0220*/  @!P0 LDS R5, [R5+-0x4] ;  /* 0xfffffc0005058984 */ /* 0x000fe80000000800 */
[----:B0-----:R-:W0:Y:S02]  /*0230*/  @!P0 LDS R6, [R4+-0x4] ;  /* 0xfffffc0004068984 */ /* 0x001e240000000800 */
[----:B0-----:R-:W-:-:S05]  /*0240*/  @!P0 FADD R7, R5, R6 ;  /* 0x0000000605078221 */ /* 0x001fca0000000000 */
[----:B------:R2:W-:Y:S01]  /*0250*/  @!P0 STS [R4+-0x4], R7 ;  /* 0xfffffc0704008388 */ /* 0x0005e20000000800 */
[----:B------:R-:W-:Y:S05]  /*0260*/  BRA.U UP0, `(.L_x_1) ;  /* 0xfffffffd00c87547 */ /* 0x000fea000b83ffff */
.L_x_0:
[----:B------:R-:W-:Y:S04]  /*0270*/  BSSY.RECONVERGENT B0, `(.L_x_2) ;  /* 0x000000c000007945 */ /* 0x000fe80003800200 */
[----:B------:R-:W-:Y:S05]  /*0280*/  @P1 BRA `(.L_x_3) ;  /* 0x0000000000281947 */ /* 0x000fea0003800000 */
[----:B--2---:R-:W1:Y:S01]  /*0290*/  LDC.64 R4, c[0x0][0x390] ;  /* 0x0000e400ff047b82 */ /* 0x004e620000000a00 */
[----:B------:R-:W2:Y:S02]  /*02a0*/  LDCU UR5, c[0x0][0x398] ;  /* 0x00007300ff0577ac */ /* 0x000ea40008000800 */
[----:B--2---:R-:W-:Y:S01]  /*02b0*/  ULEA UR5, UR5, UR4, 0x2 ;  /* 0x0000000405057291 */ /* 0x004fe2000f8e10ff */
[----:B-1----:R-:W-:-:S04]  /*02c0*/  ISETP.NE.U32.AND P0, PT, R4, RZ, PT ;  /* 0x000000ff0400720c */ /* 0x002fc80003f05070 */
[----:B------:R-:W-:-:S13]  /*02d0*/  ISETP.NE.AND.EX P0, PT, R5, RZ, PT, P0 ;  /* 0x000000ff0500720c */ /* 0x000fda0003f05300 */
[----:B0-----:R-:W0:Y:S01]  /*02e0*/  @P0 LDS R7, [UR5+-0x4] ;  /* 0xfffffc05ff070984 */ /* 0x001e220008000800 */
[----:B------:R-:W1:Y:S03]  /*02f0*/  @P0 LDC.64 R4, c[0x0][0x390] ;  /* 0x0000e400ff040b82 */ /* 0x000e660000000a00 */
[----:B------:R-:W-:Y:S01]  /*0300*/  STS [UR5+-0x4], RZ ;  /* 0xfffffcffff007988 */ /* 0x000fe20008000805 */
[----:B-1----:R-:W-:-:S05]  /*0310*/  @P0 IMAD.WIDE.U32 R4, R9, 0x4, R4 ;  /* 0x0000000409040825 */ /* 0x002fca00078e0004 */
[----:B0-----:R1:W-:Y:S02]  /*0320*/  @P0 STG.E desc[UR8][R4.64], R7 ;  /* 0x0000000704000986 */ /* 0x0013e4000c101908 */
.L_x_3:
[----:B------:R-:W-:Y:S05]  /*0330*/  BSYNC.RECONVERGENT B0 ;  /* 0x0000000000007941 */ /* 0x000fea0003800200 */
.L_x_2:
[----:B------:R-:W3:Y:S02]  /*0340*/  LDCU UR5, c[0x0][0x398] ;  /* 0x00007300ff0577ac */ /* 0x000ee40008000800 */
[----:B---3--:R-:W-:-:S09]  /*0350*/  UISETP.GE.U32.AND UP0, UPT, UR5, 0x2, UPT ;  /* 0x000000020500788c */ /* 0x008fd2000bf06070 */
[----:B------:R-:W-:Y:S05]  /*0360*/  BRA.U !UP0, `(.L_x_4) ;  /* 0x0000000108547547 */ /* 0x000fea000b800000 */
[----:B------:R-:W3:Y:S01]  /*0370*/  LDCU UR6, c[0x0][0x398] ;  /* 0x00007300ff0677ac */ /* 0x000ee20008000800 */
[----:B------:R-:W-:-:S05]  /*0380*/  UMOV UR5, 0x1 ;  /* 0x0000000100057882 */ /* 0x000fca0000000000 */
.L_x_7:
[----:B------:R-:W-:Y:S01]  /*0390*/  BAR.SYNC.DEFER_BLOCKING 0x0 ;  /* 0x0000000000007b1d */ /* 0x000fe20000010000 */
[----:B------:R-:W-:Y:S01]  /*03a0*/  ISETP.GE.AND P0, PT, R2, UR5, PT ;  /* 0x0000000502007c0c */ /* 0x000fe2000bf06270 */
[----:B------:R-:W-:Y:S01]  /*03b0*/  USHF.L.U32 UR5, UR5, 0x1, URZ ;  /* 0x0000000105057899 */ /* 0x000fe200080006ff */
[----:B------:R-:W-:-:S03]  /*03c0*/  SHF.R.S32.HI R10, RZ, 0x1, R10 ;  /* 0x00000001ff0a7819 */ /* 0x000fc6000001140a */
[----:B------:R-:W-:Y:S08]  /*03d0*/  BSSY.RECONVERGENT B0, `(.L_x_5) ;  /* 0x000000c000007945 */ /* 0x000ff00003800200 */
[----:B----4-:R-:W-:Y:S05]  /*03e0*/  @P0 BRA `(.L_x_6) ;  /* 0x0000000000280947 */ /* 0x010fea0003800000 */
[----:B-12---:R-:W-:-:S05]  /*03f0*/  IMAD R4, R3, R10, RZ ;  /* 0x0000000a03047224 */ /* 0x006fca00078e02ff */
[----:B------:R-:W-:-:S05]  /*0400*/  LEA R5, R4, UR4, 0x2 ;  /* 0x0000000404057c11 */ /* 0x000fca000f8e10ff */
[----:B------:R-:W1:Y:S01]  /*0410*/  LDS R4, [R5+-0x4] ;  /* 0xfffffc0005047984 */ /* 0x000e620000000800 */
[----:B0-----:R-:W-:-:S05]  /*0420*/  IMAD R6, R10, 0x4, R5 ;  /* 0x000000040a067824 */ /* 0x001fca00078e0205 */
[----:B------:R-:W0:Y:S01]  /*0430*/  LDS R12, [R6+-0x4] ;  /* 0xfffffc00060c7984 */ /* 0x000e220000000800 */
[----:B-1----:R-:W1:Y:S03]  /*0440*/  F2I.TRUNC.NTZ R4, R4 ;  /* 0x0000000400047305 */ /* 0x002e66000020f100 */
[----:B0-----:R4:W-:Y:S01]  /*0450*/  STS [R5+-0x4], R12 ;  /* 0xfffffc0c05007388 */ /* 0x0019e20000000800 */
[----:B-1----:R-:W-:-:S05]  /*0460*/  I2FP.F32.S32 R7, R4 ;  /* 0x0000000400077245 */ /* 0x002fca0000201400 */
[----:B------:R-:W-:-:S05]  /*0470*/  FADD R7, R12, R7 ;  /* 0x000000070c077221 */ /* 0x000fca0000000000 */
[----:B------:R4:W-:Y:S02]  /*0480*/  STS [R6+-0x4], R7 ;  /* 0xfffffc0706007388 */ /* 0x0009e40000000800 */
.L_x_6:
[----:B---3--:R-:W-:Y:S05]  /*0490*/  BSYNC.RECONVERGENT B0 ;  /* 0x0000000000007941 */ /* 0x008fea0003800200 */
.L_x_5:
[----:B------:R-:W-:-:S09]  /*04a0*/  UISETP.GE.U32.AND UP0, UPT, UR5, UR6, UPT ;  /* 0x000000060500728c */ /* 0x000fd2000bf06070 */
[----:B------:R-:W-:Y:S05]  /*04b0*/  BRA.U !UP0, `(.L_x_7) ;  /* 0xfffffffd08b47547 */ /* 0x000fea000b83ffff */
.L_x_4:
[----:B------:R-:W-:Y:S08]  /*04c0*/  BAR.SYNC.DEFER_BLOCKING 0x0 ;  /* 0x0000000000007b1d */ /* 0x000ff00000010000 */
[----:B------:R-:W3:Y:S01]  /*04d0*/  LDC.64 R2, c[0x0][0x380] ;  /* 0x0000e000ff027b82 */ /* 0x000ee20000000a00 */
[----:B0-----:R-:W0:Y:S01]  /*04e0*/  LDS.64 R8, [R8] ;  /* 0x0000000008087984 */ /* 0x001e220000000a00 */
[----:B---3--:R-:W-:-:S05]  /*04f0*/  IMAD.WIDE R2, R0, 0x4, R2 ;  /* 0x0000000400027825 */ /* 0x008fca00078e0202 */
[----:B0-----:R-:W-:Y:S04]  /*0500*/  STG.E desc[UR8][R2.64], R8 ;  /* 0x0000000802007986 */ /* 0x001fe8000c101908 */
[----:B------:R-:W-:Y:S01]  /*0510*/  STG.E desc[UR8][R2.64+0x4], R9 ;  /* 0x0000040902007986 */ /* 0x000fe2000c101908 */
[----:B------:R-:W-:Y:S05]  /*0520*/  EXIT ;  /* 0x000000000000794d */ /* 0x000fea0003800000 */
.L_x_8:
[----:B------:R-:W-:-:S00]  /*0530*/  BRA `(.L_x_8) ;  /* 0xfffffffc00fc7947 */ /* 0x000fc0000383ffff */
[----:B------:R-:W-:-:S00]  /*0540*/  NOP ;  /* 0x0000000000007918 */ /* 0x000fc00000000000 */
        /* <DEDUP_REMOVED lines=11> */
.L_x_10:


//--------------------- .text._Z3addPfS_j         --------------------------
	.section	.text._Z3addPfS_j,"ax",@progbits
	.align	128
        .global         _Z3addPfS_j
        .type           _Z3addPfS_j,@function
        .size           _Z3addPfS_j,(.L_x_11 - _Z3addPfS_j)
        .other          _Z3addPfS_j,@"STO_CUDA_ENTRY STV_DEFAULT"
_Z3addPfS_j:
.text._Z3addPfS_j:
[----:B------:R-:W-:Y:S01]  /*0000*/  LDC R1, c[0x0][0x37c] ;  /* 0x0000df00ff017b82 */ /* 0x000fe20000000800 */
[----:B------:R-:W0:Y:S01]  /*0010*/  S2R R6, SR_TID.X ;  /* 0x0000000000067919 */ /* 0x000e220000002100 */
[----:B------:R-:W0:Y:S06]  /*0020*/  LDCU UR4, c[0x0][0x360] ;  /* 0x00006c00ff0477ac */ /* 0x000e2c0008000800 */
[----:B------:R-:W1:Y:S01]  /*0030*/  LDC.64 R4, c[0x0][0x388] ;  /* 0x0000e200ff047b82 */ /* 0x000e620000000a00 */
[----:B------:R-:W0:Y:S01]  /*0040*/  S2R R9, SR_CTAID.X ;  /* 0x0000000000097919 */ /* 0x000e220000002500 */
[----:B------:R-:W2:Y:S06]  /*0050*/  LDCU.64 UR6, c[0x0][0x358] ;  /* 0x00006b00ff0677ac */ /* 0x000eac0008000a00 */
[----:B------:R-:W3:Y:S01]  /*0060*/  LDC.64 R2, c[0x0][0x380] ;  /* 0x0000e000ff027b82 */ /* 0x000ee20000000a00 */
[----:B0-----:R-:W-:-:S02]  /*0070*/  IMAD R0, R9, UR4, R6 ;  /* 0x0000000409007c24 */ /* 0x001fc4000f8e0206 */
[----:B-1----:R-:W-:-:S03]  /*0080*/  IMAD.WIDE.U32 R4, R9, 0x4, R4 ;  /* 0x0000000409047825 */ /* 0x002fc600078e0004 */
[----:B------:R-:W-:-:S03]  /*0090*/  SHF.L.U32 R7, R0, 0x1, RZ ;  /* 0x0000000100077819 */ /* 0x000fc600000006ff */
[----:B--2---:R-:W2:Y:S02]  /*00a0*/  LDG.E R4, desc[UR6][R4.64] ;  /* 0x0000000604047981 */ /* 0x004ea4000c1e1900 */
[----:B---3--:R-:W-:-:S05]  /*00b0*/  IMAD.WIDE R2, R7, 0x4, R2 ;  /* 0x0000000407027825 */ /* 0x008fca00078e0202 */
[----:B------:R-:W2:Y:S04]  /*00c0*/  LDG.E R0, desc[UR6][R2.64] ;  /* 0x0000000602007981 */ /* 0x000ea8000c1e1900 */
[----:B------:R-:W3:Y:S01]  /*00d0*/  LDG.E R7, desc[UR6][R2.64+0x4] ;  /* 0x0000040602077981 */ /* 0x000ee2000c1e1900 */
[----:B------:R-:W0:Y:S01]  /*00e0*/  S2UR UR5, SR_CgaCtaId ;  /* 0x00000000000579c3 */ /* 0x000e220000008800 */
[----:B------:R-:W-:Y:S02]  /*00f0*/  UMOV UR4, 0x400 ;  /* 0x0000040000047882 */ /* 0x000fe40000000000 */
[----:B0-----:R-:W-:-:S06]  /*0100*/  ULEA UR4, UR5, UR4, 0x18 ;  /* 0x0000000405047291 */ /* 0x001fcc000f8ec0ff */
[----:B------:R-:W-:Y:S01]  /*0110*/  LEA R6, R6, UR4, 0x3 ;  /* 0x0000000406067c11 */ /* 0x000fe2000f8e18ff */
[--C-:B--2---:R-:W-:Y:S01]  /*0120*/  FADD R8, R0, R4.reuse ;  /* 0x0000000400087221 */ /* 0x104fe20000000000 */
[----:B---3--:R-:W-:-:S05]  /*0130*/  FADD R9, R7, R4 ;  /* 0x0000000407097221 */ /* 0x008fca0000000000 */
[----:B------:R-:W-:Y:S01]  /*0140*/  STS.64 [R6], R8 ;  /* 0x0000000806007388 */ /* 0x000fe20000000a00 */
[----:B------:R-:W-:Y:S06]  /*0150*/  BAR.SYNC.DEFER_BLOCKING 0x0 ;  /* 0x0000000000007b1d */ /* 0x000fec0000010000 */
[----:B------:R-:W0:Y:S04]  /*0160*/  LDS.64 R4, [R6] ;  /* 0x0000000006047984 */ /* 0x000e280000000a00 */
[----:B0-----:R-:W-:Y:S04]  /*0170*/  STG.E desc[UR6][R2.64], R4 ;  /* 0x0000000402007986 */ /* 0x001fe8000c101906 */
[----:B------:R-:W-:Y:S01]  /*0180*/  STG.E desc[UR6][R2.64+0x4], R5 ;  /* 0x0000040502007986 */ /* 0x000fe2000c101906 */
[----:B------:R-:W-:Y:S05]  /*0190*/  EXIT ;  /* 0x000000000000794d */ /* 0x000fea0003800000 */
.L_x_9:
        /* <DEDUP_REMOVED lines=14> */
.L_x_11:


//--------------------- .nv.shared._Z23exclusive_parallel_scanPfS_S_j --------------------------
	.section	.nv.shared._Z23exclusive_parallel_scanPfS_S_j,"aw",@nobits
	.sectionflags	@""
	.align	16
	.zero		1024


//--------------------- .nv.shared.reserved.0     --------------------------
	.section	.nv.shared.reserved.0,"aw",@nobits
	.weak		__nv_reservedSMEM_offset_0_alias
	.size		__nv_reservedSMEM_offset_0_alias, 0, 64
	.other		__nv_reservedSMEM_offset_0_alias,@"STO_CUDA_RESERVED_SHARED STV_DEFAULT"
__nv_reservedSMEM_offset_0_alias:
	.zero		0
	.zero		64


//--------------------- .nv.shared._Z3addPfS_j    --------------------------
	.section	.nv.shared._Z3addPfS_j,"aw",@nobits
	.sectionflags	@""
	.align	16
	.zero		1024


//--------------------- .nv.constant0._Z23exclusive_parallel_scanPfS_S_j --------------------------
	.section	.nv.constant0._Z23exclusive_parallel_scanPfS_S_j,"a",@progbits
	.sectionflags	@""
	.align	4
.nv.constant0._Z23exclusive_parallel_scanPfS_S_j:
	.zero		924


//--------------------- .nv.constant0._Z3addPfS_j --------------------------
	.section	.nv.constant0._Z3addPfS_j,"a",@progbits
	.sectionflags	@""
	.align	4
.nv.constant0._Z3addPfS_j:
	.zero		916


//--------------------- SYMBOLS --------------------------

	.type		.nv.reservedSmem.offset0,@object
	.size		.nv.reservedSmem.offset0,0x4
	.type		.nv.reservedSmem.cap,@object
	.size		.nv.reservedSmem.cap,0x4
